//
// Generated by NVIDIA NVVM Compiler
//
// Compiler Build ID: CL-36424714
// Cuda compilation tools, release 13.0, V13.0.88
// Based on NVVM 20.0.0
//

.version 9.0
.target sm_100
.address_size 64

	// .globl	_Z12sumReductionPiS_i
.extern .shared .align 16 .b8 sdata[];

.visible .entry _Z12sumReductionPiS_i(
	.param .u64 .ptr .align 1 _Z12sumReductionPiS_i_param_0,
	.param .u64 .ptr .align 1 _Z12sumReductionPiS_i_param_1,
	.param .u32 _Z12sumReductionPiS_i_param_2
)
{
	.reg .pred 	%p<17>;
	.reg .b32 	%r<67>;
	.reg .b64 	%rd<15>;

	ld.param.u64 	%rd3, [_Z12sumReductionPiS_i_param_0];
	ld.param.u64 	%rd2, [_Z12sumReductionPiS_i_param_1];
	ld.param.u32 	%r22, [_Z12sumReductionPiS_i_param_2];
	cvta.to.global.u64 	%rd1, %rd3;
	mov.u32 	%r1, %tid.x;
	mov.u32 	%r2, %ctaid.x;
	mov.u32 	%r3, %ntid.x;
	shl.b32 	%r4, %r3, 2;
	mad.lo.s32 	%r63, %r4, %r2, %r1;
	shl.b32 	%r23, %r1, 2;
	mov.u32 	%r24, sdata;
	add.s32 	%r6, %r24, %r23;
	mov.b32 	%r25, 0;
	st.shared.u32 	[%r6], %r25;
	setp.ge.u32 	%p1, %r63, %r22;
	@%p1 bra 	$L__BB0_10;
	mov.u32 	%r27, %nctaid.x;
	mul.lo.s32 	%r7, %r4, %r27;
	mov.b32 	%r62, 0;
$L__BB0_2:
	mul.wide.u32 	%rd4, %r63, 4;
	add.s64 	%rd5, %rd1, %rd4;
	ld.global.u32 	%r65, [%rd5];
	add.s32 	%r11, %r63, %r3;
	setp.ge.u32 	%p2, %r11, %r22;
	@%p2 bra 	$L__BB0_4;
	mul.wide.u32 	%rd6, %r11, 4;
	add.s64 	%rd7, %rd1, %rd6;
	ld.global.u32 	%r28, [%rd7];
	add.s32 	%r65, %r28, %r65;
$L__BB0_4:
	add.s32 	%r14, %r11, %r3;
	setp.ge.u32 	%p3, %r14, %r22;
	@%p3 bra 	$L__BB0_6;
	mul.wide.u32 	%rd8, %r14, 4;
	add.s64 	%rd9, %rd1, %rd8;
	ld.global.u32 	%r29, [%rd9];
	add.s32 	%r65, %r29, %r65;
$L__BB0_6:
	add.s32 	%r17, %r14, %r3;
	setp.ge.u32 	%p4, %r17, %r22;
	@%p4 bra 	$L__BB0_8;
	mul.wide.u32 	%rd10, %r17, 4;
	add.s64 	%rd11, %rd1, %rd10;
	ld.global.u32 	%r30, [%rd11];
	add.s32 	%r65, %r30, %r65;
$L__BB0_8:
	add.s32 	%r62, %r62, %r65;
	add.s32 	%r63, %r63, %r7;
	setp.lt.u32 	%p5, %r63, %r22;
	@%p5 bra 	$L__BB0_2;
	st.shared.u32 	[%r6], %r62;
$L__BB0_10:
	bar.sync 	0;
	setp.lt.u32 	%p6, %r3, 1024;
	@%p6 bra 	$L__BB0_14;
	setp.gt.u32 	%p10, %r1, 511;
	@%p10 bra 	$L__BB0_13;
	ld.shared.u32 	%r31, [%r6+2048];
	ld.shared.u32 	%r32, [%r6];
	add.s32 	%r33, %r32, %r31;
	st.shared.u32 	[%r6], %r33;
$L__BB0_13:
	bar.sync 	0;
	bra.uni 	$L__BB0_15;
$L__BB0_14:
	setp.lt.u32 	%p7, %r3, 512;
	@%p7 bra 	$L__BB0_18;
$L__BB0_15:
	setp.gt.u32 	%p11, %r1, 255;
	@%p11 bra 	$L__BB0_17;
	ld.shared.u32 	%r34, [%r6+1024];
	ld.shared.u32 	%r35, [%r6];
	add.s32 	%r36, %r35, %r34;
	st.shared.u32 	[%r6], %r36;
$L__BB0_17:
	bar.sync 	0;
	bra.uni 	$L__BB0_19;
$L__BB0_18:
	setp.lt.u32 	%p8, %r3, 256;
	@%p8 bra 	$L__BB0_22;
$L__BB0_19:
	setp.gt.u32 	%p12, %r1, 127;
	@%p12 bra 	$L__BB0_21;
	ld.shared.u32 	%r37, [%r6+512];
	ld.shared.u32 	%r38, [%r6];
	add.s32 	%r39, %r38, %r37;
	st.shared.u32 	[%r6], %r39;
$L__BB0_21:
	bar.sync 	0;
	bra.uni 	$L__BB0_23;
$L__BB0_22:
	setp.lt.u32 	%p9, %r3, 128;
	@%p9 bra 	$L__BB0_26;
$L__BB0_23:
	setp.gt.u32 	%p13, %r1, 63;
	@%p13 bra 	$L__BB0_25;
	ld.shared.u32 	%r40, [%r6+256];
	ld.shared.u32 	%r41, [%r6];
	add.s32 	%r42, %r41, %r40;
	st.shared.u32 	[%r6], %r42;
$L__BB0_25:
	bar.sync 	0;
$L__BB0_26:
	setp.gt.u32 	%p14, %r1, 31;
	@%p14 bra 	$L__BB0_31;
	setp.lt.u32 	%p15, %r3, 64;
	@%p15 bra 	$L__BB0_29;
	ld.volatile.shared.u32 	%r43, [%r6+128];
	ld.volatile.shared.u32 	%r44, [%r6];
	add.s32 	%r45, %r44, %r43;
	st.volatile.shared.u32 	[%r6], %r45;
$L__BB0_29:
	ld.volatile.shared.u32 	%r46, [%r6+64];
	ld.volatile.shared.u32 	%r47, [%r6];
	add.s32 	%r48, %r47, %r46;
	st.volatile.shared.u32 	[%r6], %r48;
	ld.volatile.shared.u32 	%r49, [%r6+32];
	ld.volatile.shared.u32 	%r50, [%r6];
	add.s32 	%r51, %r50, %r49;
	st.volatile.shared.u32 	[%r6], %r51;
	ld.volatile.shared.u32 	%r52, [%r6+16];
	ld.volatile.shared.u32 	%r53, [%r6];
	add.s32 	%r54, %r53, %r52;
	st.volatile.shared.u32 	[%r6], %r54;
	ld.volatile.shared.u32 	%r55, [%r6+8];
	ld.volatile.shared.u32 	%r56, [%r6];
	add.s32 	%r57, %r56, %r55;
	st.volatile.shared.u32 	[%r6], %r57;
	ld.volatile.shared.u32 	%r58, [%r6+4];
	ld.volatile.shared.u32 	%r59, [%r6];
	add.s32 	%r60, %r59, %r58;
	st.volatile.shared.u32 	[%r6], %r60;
	setp.ne.s32 	%p16, %r1, 0;
	@%p16 bra 	$L__BB0_31;
	ld.shared.u32 	%r61, [sdata];
	cvta.to.global.u64 	%rd12, %rd2;
	mul.wide.u32 	%rd13, %r2, 4;
	add.s64 	%rd14, %rd12, %rd13;
	st.global.u32 	[%rd14], %r61;
$L__BB0_31:
	ret;

}


// ===== COMPILED SASS (sm_100) =====

	.target	sm_100

	.elftype	@"ET_EXEC"


//--------------------- .note.nv.tkinfo           --------------------------
	.section	.note.nv.tkinfo,"",@"SHT_NOTE"
	.sectionflags	@"SHF_NOTE_NV_TKINFO"
	.tkinfo
        /*0018*/ 	.word	0x00000002
        /*0030*/ 	.string	""
        /*0030*/ 	.string	"ptxas"
        /*0030*/ 	.string	"Cuda compilation tools, release 13.0, V13.0.88"
        /*0030*/ 	.string	"Build cuda_13.0.r13.0/compiler.36424714_0"
        /*0030*/ 	.string	"-arch sm_100 -m 64 "



//--------------------- .note.nv.cuinfo           --------------------------
	.section	.note.nv.cuinfo,"",@"SHT_NOTE"
	.sectionflags	@"SHF_NOTE_NV_CUINFO"
        /*0018*/ 	.short	0x0002
        /*001a*/ 	.short	0x0064
        /*001c*/ 	.short	0x0082
	.zero		2


//--------------------- .nv.info                  --------------------------
	.section	.nv.info,"",@"SHT_CUDA_INFO"
	.align	4


	//----- nvinfo : EIATTR_REGCOUNT
	.align		4
        /*0000*/ 	.byte	0x04, 0x2f
        /*0002*/ 	.short	(.L_1 - .L_0)
	.align		4
.L_0:
        /*0004*/ 	.word	index@(_Z12sumReductionPiS_i)
        /*0008*/ 	.word	0x00000016


	//----- nvinfo : EIATTR_FRAME_SIZE
	.align		4
.L_1:
        /*000c*/ 	.byte	0x04, 0x11
        /*000e*/ 	.short	(.L_3 - .L_2)
	.align		4
.L_2:
        /*0010*/ 	.word	index@(_Z12sumReductionPiS_i)
        /*0014*/ 	.word	0x00000000


	//----- nvinfo : EIATTR_MIN_STACK_SIZE
	.align		4
.L_3:
        /*0018*/ 	.byte	0x04, 0x12
        /*001a*/ 	.short	(.L_5 - .L_4)
	.align		4
.L_4:
        /*001c*/ 	.word	index@(_Z12sumReductionPiS_i)
        /*0020*/ 	.word	0x00000000
.L_5:


//--------------------- .nv.compat                --------------------------
	.section	.nv.compat,"",@"SHT_CUDA_COMPAT_INFO"
	.align	4
        /*0000*/ 	.byte	0x02, 0x09, 0x00, 0x00, 0x02, 0x02, 0x01, 0x00, 0x02, 0x05, 0x05, 0x00, 0x03, 0x07, 0x01, 0x01
        /*0010*/ 	.byte	0x02, 0x03, 0x00, 0x00, 0x02, 0x06, 0x01, 0x00, 0x04, 0x0b, 0x08, 0x00, 0x09, 0x00, 0x00, 0x00
        /*0020*/ 	.byte	0x00, 0x00, 0x00, 0x00


//--------------------- .nv.info._Z12sumReductionPiS_i --------------------------
	.section	.nv.info._Z12sumReductionPiS_i,"",@"SHT_CUDA_INFO"
	.sectionflags	@""
	.align	4


	//----- nvinfo : EIATTR_CUDA_API_VERSION
	.align		4
        /*0000*/ 	.byte	0x04, 0x37
        /*0002*/ 	.short	(.L_7 - .L_6)
.L_6:
        /*0004*/ 	.word	0x00000082


	//----- nvinfo : EIATTR_KPARAM_INFO
	.align		4
.L_7:
        /*0008*/ 	.byte	0x04, 0x17
        /*000a*/ 	.short	(.L_9 - .L_8)
.L_8:
        /*000c*/ 	.word	0x00000000
        /*0010*/ 	.short	0x0002
        /*0012*/ 	.short	0x0010
        /*0014*/ 	.byte	0x00, 0xf0, 0x11, 0x00


	//----- nvinfo : EIATTR_KPARAM_INFO
	.align		4
.L_9:
        /*0018*/ 	.byte	0x04, 0x17
        /*001a*/ 	.short	(.L_11 - .L_10)
.L_10:
        /*001c*/ 	.word	0x00000000
        /*0020*/ 	.short	0x0001
        /*0022*/ 	.short	0x0008
        /*0024*/ 	.byte	0x00, 0xf5, 0x21, 0x00


	//----- nvinfo : EIATTR_KPARAM_INFO
	.align		4
.L_11:
        /*0028*/ 	.byte	0x04, 0x17
        /*002a*/ 	.short	(.L_13 - .L_12)
.L_12:
        /*002c*/ 	.word	0x00000000
        /*0030*/ 	.short	0x0000
        /*0032*/ 	.short	0x0000
        /*0034*/ 	.byte	0x00, 0xf5, 0x21, 0x00


	//----- nvinfo : EIATTR_SPARSE_MMA_MASK
	.align		4
.L_13:
        /*0038*/ 	.byte	0x03, 0x50
        /*003a*/ 	.short	0x0000


	//----- nvinfo : EIATTR_MAXREG_COUNT
	.align		4
        /*003c*/ 	.byte	0x03, 0x1b
        /*003e*/ 	.short	0x00ff


	//----- nvinfo : EIATTR_NUM_BARRIERS
	.align		4
        /*0040*/ 	.byte	0x02, 0x4c
        /*0042*/ 	.byte	0x01
	.zero		1


	//----- nvinfo : EIATTR_MERCURY_ISA_VERSION
	.align		4
        /*0044*/ 	.byte	0x03, 0x5f
        /*0046*/ 	.short	0x0101


	//----- nvinfo : EIATTR_VRC_CTA_INIT_COUNT
	.align		4
        /*0048*/ 	.byte	0x02, 0x4a
	.zero		1
	.zero		1


	//----- nvinfo : EIATTR_EXIT_INSTR_OFFSETS
	.align		4
        /*004c*/ 	.byte	0x04, 0x1c
        /*004e*/ 	.short	(.L_15 - .L_14)


	//   ....[0]....
.L_14:
        /*0050*/ 	.word	0x00000540


	//   ....[1]....
        /*0054*/ 	.word	0x000006f0


	//   ....[2]....
        /*0058*/ 	.word	0x00000770


	//----- nvinfo : EIATTR_CRS_STACK_SIZE
	.align		4
.L_15:
        /*005c*/ 	.byte	0x04, 0x1e
        /*005e*/ 	.short	(.L_17 - .L_16)
.L_16:
        /*0060*/ 	.word	0x00000000


	//----- nvinfo : EIATTR_CBANK_PARAM_SIZE
	.align		4
.L_17:
        /*0064*/ 	.byte	0x03, 0x19
        /*0066*/ 	.short	0x0014


	//----- nvinfo : EIATTR_PARAM_CBANK
	.align		4
        /*0068*/ 	.byte	0x04, 0x0a
        /*006a*/ 	.short	(.L_19 - .L_18)
	.align		4
.L_18:
        /*006c*/ 	.word	index@(.nv.constant0._Z12sumReductionPiS_i)
        /*0070*/ 	.short	0x0380
        /*0072*/ 	.short	0x0014


	//----- nvinfo : EIATTR_SW_WAR
	.align		4
.L_19:
        /*0074*/ 	.byte	0x04, 0x36
        /*0076*/ 	.short	(.L_21 - .L_20)
.L_20:
        /*0078*/ 	.word	0x00000008
.L_21:


//--------------------- .nv.callgraph             --------------------------
	.section	.nv.callgraph,"",@"SHT_CUDA_CALLGRAPH"
	.align	4
	.sectionentsize	8
	.align		4
        /*0000*/ 	.word	0x00000000
	.align		4
        /*0004*/ 	.word	0xffffffff
	.align		4
        /*0008*/ 	.word	0x00000000
	.align		4
        /*000c*/ 	.word	0xfffffffe
	.align		4
        /*0010*/ 	.word	0x00000000
	.align		4
        /*0014*/ 	.word	0xfffffffd
	.align		4
        /*0018*/ 	.word	0x00000000
	.align		4
        /*001c*/ 	.word	0xfffffffc


//--------------------- .text._Z12sumReductionPiS_i --------------------------
	.section	.text._Z12sumReductionPiS_i,"ax",@progbits
	.align	128
        .global         _Z12sumReductionPiS_i
        .type           _Z12sumReductionPiS_i,@function
        .size           _Z12sumReductionPiS_i,(.L_x_12 - _Z12sumReductionPiS_i)
        .other          _Z12sumReductionPiS_i,@"STO_CUDA_ENTRY STV_DEFAULT"
_Z12sumReductionPiS_i:
.text._Z12sumReductionPiS_i:
[----:B------:R-:W-:Y:S08]  /*0000*/  LDC R1, c[0x0][0x37c] ;  /* 0x0000df00ff017b82 */ /* 0x000ff00000000800 */
[----:B------:R-:W0:Y:S01]  /*0010*/  S2UR UR5, SR_CgaCtaId ;  /* 0x00000000000579c3 */ /* 0x000e220000008800 */
[----:B------:R-:W1:Y:S01]  /*0020*/  S2R R5, SR_TID.X ;  /* 0x0000000000057919 */ /* 0x000e620000002100 */
[----:B------:R-:W-:Y:S01]  /*0030*/  UMOV UR4, 0x400 ;  /* 0x0000040000047882 */ /* 0x000fe20000000000 */
[----:B------:R-:W2:Y:S01]  /*0040*/  LDCU.64 UR6, c[0x0][0x358] ;  /* 0x00006b00ff0677ac */ /* 0x000ea20008000a00 */
[----:B------:R-:W-:Y:S01]  /*0050*/  BSSY.RECONVERGENT B0, `(.L_x_0) ;  /* 0x0000029000007945 */ /* 0x000fe20003800200 */
[----:B------:R-:W3:Y:S01]  /*0060*/  S2R R0, SR_CTAID.X ;  /* 0x0000000000007919 */ /* 0x000ee20000002500 */
[----:B------:R-:W4:Y:S02]  /*0070*/  LDCU UR8, c[0x0][0x390] ;  /* 0x00007200ff0877ac */ /* 0x000f240008000800 */
[----:B------:R-:W5:Y:S01]  /*0080*/  LDC R4, c[0x0][0x360] ;  /* 0x0000d800ff047b82 */ /* 0x000f620000000800 */
[----:B0-----:R-:W-:Y:S01]  /*0090*/  ULEA UR4, UR5, UR4, 0x18 ;  /* 0x0000000405047291 */ /* 0x001fe2000f8ec0ff */
[----:B------:R-:W0:Y:S01]  /*00a0*/  LDCU UR5, c[0x0][0x390] ;  /* 0x00007200ff0577ac */ /* 0x000e220008000800 */
[----:B-----5:R-:W-:-:S04]  /*00b0*/  IMAD.SHL.U32 R7, R4, 0x4, RZ ;  /* 0x0000000404077824 */ /* 0x020fc800078e00ff */
[----:B-1----:R-:W-:Y:S01]  /*00c0*/  LEA R6, R5, UR4, 0x2 ;  /* 0x0000000405067c11 */ /* 0x002fe2000f8e10ff */
[----:B---3--:R-:W-:-:S04]  /*00d0*/  IMAD R8, R7, R0, R5 ;  /* 0x0000000007087224 */ /* 0x008fc800078e0205 */
[----:B------:R1:W-:Y:S01]  /*00e0*/  STS [R6], RZ ;  /* 0x000000ff06007388 */ /* 0x0003e20000000800 */
[----:B0-----:R-:W-:-:S13]  /*00f0*/  ISETP.GE.U32.AND P0, PT, R8, UR5, PT ;  /* 0x0000000508007c0c */ /* 0x001fda000bf06070 */
[----:B-12-4-:R-:W-:Y:S05]  /*0100*/  @P0 BRA `(.L_x_1) ;  /* 0x0000000000740947 */ /* 0x016fea0003800000 */
[----:B------:R-:W0:Y:S01]  /*0110*/  LDC.64 R2, c[0x0][0x380] ;  /* 0x0000e000ff027b82 */ /* 0x000e220000000a00 */
[----:B------:R-:W1:Y:S01]  /*0120*/  LDCU UR4, c[0x0][0x370] ;  /* 0x00006e00ff0477ac */ /* 0x000e620008000800 */
[----:B------:R-:W-:Y:S01]  /*0130*/  BSSY.RECONVERGENT B1, `(.L_x_2) ;  /* 0x0000019000017945 */ /* 0x000fe20003800200 */
[----:B------:R-:W-:Y:S02]  /*0140*/  IMAD.MOV.U32 R17, RZ, RZ, R8 ;  /* 0x000000ffff117224 */ /* 0x000fe400078e0008 */
[----:B------:R-:W-:Y:S02]  /*0150*/  IMAD.MOV.U32 R19, RZ, RZ, RZ ;  /* 0x000000ffff137224 */ /* 0x000fe400078e00ff */
[----:B-1----:R-:W-:-:S07]  /*0160*/  IMAD R16, R7, UR4, RZ ;  /* 0x0000000407107c24 */ /* 0x002fce000f8e02ff */
.L_x_3:
[----:B------:R-:W-:Y:S01]  /*0170*/  IADD3 R11, PT, PT, R4, R17, RZ ;  /* 0x00000011040b7210 */ /* 0x000fe20007ffe0ff */
[----:B0-----:R-:W-:-:S03]  /*0180*/  IMAD.WIDE.U32 R8, R17, 0x4, R2 ;  /* 0x0000000411087825 */ /* 0x001fc600078e0002 */
[C---:B------:R-:W-:Y:S01]  /*0190*/  ISETP.GE.U32.AND P1, PT, R11.reuse, UR8, PT ;  /* 0x000000080b007c0c */ /* 0x040fe2000bf26070 */
[--C-:B------:R-:W-:Y:S01]  /*01a0*/  IMAD.IADD R13, R11, 0x1, R4.reuse ;  /* 0x000000010b0d7824 */ /* 0x100fe200078e0204 */
[----:B------:R-:W2:Y:S03]  /*01b0*/  LDG.E R18, desc[UR6][R8.64] ;  /* 0x0000000608127981 */ /* 0x000ea6000c1e1900 */
[C---:B------:R-:W-:Y:S01]  /*01c0*/  IMAD.IADD R15, R13.reuse, 0x1, R4 ;  /* 0x000000010d0f7824 */ /* 0x040fe200078e0204 */
[----:B------:R-:W-:-:S04]  /*01d0*/  ISETP.GE.U32.AND P2, PT, R13, UR8, PT ;  /* 0x000000080d007c0c */ /* 0x000fc8000bf46070 */
[----:B------:R-:W-:-:S03]  /*01e0*/  ISETP.GE.U32.AND P0, PT, R15, UR8, PT ;  /* 0x000000080f007c0c */ /* 0x000fc6000bf06070 */
[----:B------:R-:W-:-:S06]  /*01f0*/  @!P1 IMAD.WIDE.U32 R10, R11, 0x4, R2 ;  /* 0x000000040b0a9825 */ /* 0x000fcc00078e0002 */
[--C-:B------:R-:W-:Y:S01]  /*0200*/  @!P2 IMAD.WIDE.U32 R12, R13, 0x4, R2.reuse ;  /* 0x000000040d0ca825 */ /* 0x100fe200078e0002 */
[----:B------:R-:W2:Y:S03]  /*0210*/  @!P1 LDG.E R11, desc[UR6][R10.64] ;  /* 0x000000060a0b9981 */ /* 0x000ea6000c1e1900 */
[----:B------:R-:W-:Y:S02]  /*0220*/  @!P0 IMAD.WIDE.U32 R14, R15, 0x4, R2 ;  /* 0x000000040f0e8825 */ /* 0x000fe400078e0002 */
[----:B------:R-:W3:Y:S04]  /*0230*/  @!P2 LDG.E R13, desc[UR6][R12.64] ;  /* 0x000000060c0da981 */ /* 0x000ee8000c1e1900 */
[----:B------:R-:W4:Y:S01]  /*0240*/  @!P0 LDG.E R15, desc[UR6][R14.64] ;  /* 0x000000060e0f8981 */ /* 0x000f22000c1e1900 */
[----:B------:R-:W-:Y:S01]  /*0250*/  IMAD.IADD R17, R16, 0x1, R17 ;  /* 0x0000000110117824 */ /* 0x000fe200078e0211 */
[----:B--2---:R-:W-:-:S04]  /*0260*/  @!P1 IADD3 R18, PT, PT, R18, R11, RZ ;  /* 0x0000000b12129210 */ /* 0x004fc80007ffe0ff */
[----:B------:R-:W-:Y:S01]  /*0270*/  ISETP.GE.U32.AND P1, PT, R17, UR8, PT ;  /* 0x0000000811007c0c */ /* 0x000fe2000bf26070 */
[----:B---3--:R-:W-:-:S05]  /*0280*/  @!P2 IMAD.IADD R18, R18, 0x1, R13 ;  /* 0x000000011212a824 */ /* 0x008fca00078e020d */
[----:B----4-:R-:W-:-:S05]  /*0290*/  @!P0 IADD3 R18, PT, PT, R18, R15, RZ ;  /* 0x0000000f12128210 */ /* 0x010fca0007ffe0ff */
[----:B------:R-:W-:Y:S02]  /*02a0*/  IMAD.IADD R19, R18, 0x1, R19 ;  /* 0x0000000112137824 */ /* 0x000fe400078e0213 */
[----:B------:R-:W-:Y:S05]  /*02b0*/  @!P1 BRA `(.L_x_3) ;  /* 0xfffffffc00ac9947 */ /* 0x000fea000383ffff */
[----:B------:R-:W-:Y:S05]  /*02c0*/  BSYNC.RECONVERGENT B1 ;  /* 0x0000000000017941 */ /* 0x000fea0003800200 */
.L_x_2:
[----:B------:R0:W-:Y:S02]  /*02d0*/  STS [R6], R19 ;  /* 0x0000001306007388 */ /* 0x0001e40000000800 */
.L_x_1:
[----:B------:R-:W-:Y:S05]  /*02e0*/  BSYNC.RECONVERGENT B0 ;  /* 0x0000000000007941 */ /* 0x000fea0003800200 */
.L_x_0:
[----:B------:R-:W-:Y:S01]  /*02f0*/  BAR.SYNC.DEFER_BLOCKING 0x0 ;  /* 0x0000000000007b1d */ /* 0x000fe20000010000 */
[----:B------:R-:W-:-:S13]  /*0300*/  ISETP.GE.U32.AND P0, PT, R4, 0x400, PT ;  /* 0x000004000400780c */ /* 0x000fda0003f06070 */
[----:B------:R-:W-:Y:S05]  /*0310*/  @!P0 BRA `(.L_x_4) ;  /* 0x00000000001c8947 */ /* 0x000fea0003800000 */
[----:B------:R-:W-:-:S13]  /*0320*/  ISETP.GT.U32.AND P0, PT, R5, 0x1ff, PT ;  /* 0x000001ff0500780c */ /* 0x000fda0003f04070 */
[----:B------:R-:W-:Y:S04]  /*0330*/  @!P0 LDS R2, [R6+0x800] ;  /* 0x0008000006028984 */ /* 0x000fe80000000800 */
[----:B------:R-:W1:Y:S02]  /*0340*/  @!P0 LDS R3, [R6] ;  /* 0x0000000006038984 */ /* 0x000e640000000800 */
[----:B-1----:R-:W-:-:S05]  /*0350*/  @!P0 IMAD.IADD R3, R2, 0x1, R3 ;  /* 0x0000000102038824 */ /* 0x002fca00078e0203 */
[----:B------:R1:W-:Y:S01]  /*0360*/  @!P0 STS [R6], R3 ;  /* 0x0000000306008388 */ /* 0x0003e20000000800 */
[----:B------:R-:W-:Y:S06]  /*0370*/  BAR.SYNC.DEFER_BLOCKING 0x0 ;  /* 0x0000000000007b1d */ /* 0x000fec0000010000 */
[----:B------:R-:W-:Y:S05]  /*0380*/  BRA `(.L_x_5) ;  /* 0x0000000000087947 */ /* 0x000fea0003800000 */
.L_x_4:
[----:B------:R-:W-:-:S13]  /*0390*/  ISETP.GE.U32.AND P0, PT, R4, 0x200, PT ;  /* 0x000002000400780c */ /* 0x000fda0003f06070 */
[----:B------:R-:W-:Y:S05]  /*03a0*/  @!P0 BRA `(.L_x_6) ;  /* 0x00000000001c8947 */ /* 0x000fea0003800000 */
.L_x_5:
[----:B------:R-:W-:-:S13]  /*03b0*/  ISETP.GT.U32.AND P0, PT, R5, 0xff, PT ;  /* 0x000000ff0500780c */ /* 0x000fda0003f04070 */
[----:B------:R-:W-:Y:S04]  /*03c0*/  @!P0 LDS R2, [R6+0x400] ;  /* 0x0004000006028984 */ /* 0x000fe80000000800 */
[----:B-1----:R-:W1:Y:S02]  /*03d0*/  @!P0 LDS R3, [R6] ;  /* 0x0000000006038984 */ /* 0x002e640000000800 */
[----:B-1----:R-:W-:-:S05]  /*03e0*/  @!P0 IADD3 R3, PT, PT, R2, R3, RZ ;  /* 0x0000000302038210 */ /* 0x002fca0007ffe0ff */
[----:B------:R1:W-:Y:S01]  /*03f0*/  @!P0 STS [R6], R3 ;  /* 0x0000000306008388 */ /* 0x0003e20000000800 */
[----:B------:R-:W-:Y:S06]  /*0400*/  BAR.SYNC.DEFER_BLOCKING 0x0 ;  /* 0x0000000000007b1d */ /* 0x000fec0000010000 */
[----:B------:R-:W-:Y:S05]  /*0410*/  BRA `(.L_x_7) ;  /* 0x0000000000087947 */ /* 0x000fea0003800000 */
.L_x_6:
[----:B------:R-:W-:-:S13]  /*0420*/  ISETP.GE.U32.AND P0, PT, R4, 0x100, PT ;  /* 0x000001000400780c */ /* 0x000fda0003f06070 */
[----:B------:R-:W-:Y:S05]  /*0430*/  @!P0 BRA `(.L_x_8) ;  /* 0x00000000001c8947 */ /* 0x000fea0003800000 */
.L_x_7:
[----:B------:R-:W-:-:S13]  /*0440*/  ISETP.GT.U32.AND P0, PT, R5, 0x7f, PT ;  /* 0x0000007f0500780c */ /* 0x000fda0003f04070 */
[----:B------:R-:W-:Y:S04]  /*0450*/  @!P0 LDS R2, [R6+0x200] ;  /* 0x0002000006028984 */ /* 0x000fe80000000800 */
[----:B-1----:R-:W1:Y:S02]  /*0460*/  @!P0 LDS R3, [R6] ;  /* 0x0000000006038984 */ /* 0x002e640000000800 */
[----:B-1----:R-:W-:-:S05]  /*0470*/  @!P0 IMAD.IADD R3, R2, 0x1, R3 ;  /* 0x0000000102038824 */ /* 0x002fca00078e0203 */
[----:B------:R1:W-:Y:S01]  /*0480*/  @!P0 STS [R6], R3 ;  /* 0x0000000306008388 */ /* 0x0003e20000000800 */
[----:B------:R-:W-:Y:S06]  /*0490*/  BAR.SYNC.DEFER_BLOCKING 0x0 ;  /* 0x0000000000007b1d */ /* 0x000fec0000010000 */
[----:B------:R-:W-:Y:S05]  /*04a0*/  BRA `(.L_x_9) ;  /* 0x0000000000087947 */ /* 0x000fea0003800000 */
.L_x_8:
[----:B------:R-:W-:-:S13]  /*04b0*/  ISETP.GE.U32.AND P0, PT, R4, 0x80, PT ;  /* 0x000000800400780c */ /* 0x000fda0003f06070 */
[----:B------:R-:W-:Y:S05]  /*04c0*/  @!P0 BRA `(.L_x_10) ;  /* 0x0000000000188947 */ /* 0x000fea0003800000 */
.L_x_9:
[----:B------:R-:W-:-:S13]  /*04d0*/  ISETP.GT.U32.AND P0, PT, R5, 0x3f, PT ;  /* 0x0000003f0500780c */ /* 0x000fda0003f04070 */
[----:B------:R-:W-:Y:S04]  /*04e0*/  @!P0 LDS R2, [R6+0x100] ;  /* 0x0001000006028984 */ /* 0x000fe80000000800 */
[----:B-1----:R-:W1:Y:S02]  /*04f0*/  @!P0 LDS R3, [R6] ;  /* 0x0000000006038984 */ /* 0x002e640000000800 */
[----:B-1----:R-:W-:-:S05]  /*0500*/  @!P0 IMAD.IADD R3, R2, 0x1, R3 ;  /* 0x0000000102038824 */ /* 0x002fca00078e0203 */
[----:B------:R1:W-:Y:S01]  /*0510*/  @!P0 STS [R6], R3 ;  /* 0x0000000306008388 */ /* 0x0003e20000000800 */
[----:B------:R-:W-:Y:S06]  /*0520*/  BAR.SYNC.DEFER_BLOCKING 0x0 ;  /* 0x0000000000007b1d */ /* 0x000fec0000010000 */
.L_x_10:
[----:B------:R-:W-:-:S13]  /*0530*/  ISETP.GT.U32.AND P0, PT, R5, 0x1f, PT ;  /* 0x0000001f0500780c */ /* 0x000fda0003f04070 */
[----:B------:R-:W-:Y:S05]  /*0540*/  @P0 EXIT ;  /* 0x000000000000094d */ /* 0x000fea0003800000 */
[----:B------:R-:W-:-:S13]  /*0550*/  ISETP.GE.U32.AND P0, PT, R4, 0x40, PT ;  /* 0x000000400400780c */ /* 0x000fda0003f06070 */
[----:B------:R-:W-:Y:S04]  /*0560*/  @P0 LDS R2, [R6+0x80] ;  /* 0x0000800006020984 */ /* 0x000fe80000000800 */
[----:B-1----:R-:W1:Y:S02]  /*0570*/  @P0 LDS R3, [R6] ;  /* 0x0000000006030984 */ /* 0x002e640000000800 */
[----:B-1----:R-:W-:-:S05]  /*0580*/  @P0 IADD3 R3, PT, PT, R2, R3, RZ ;  /* 0x0000000302030210 */ /* 0x002fca0007ffe0ff */
[----:B------:R-:W-:Y:S01]  /*0590*/  @P0 STS [R6], R3 ;  /* 0x0000000306000388 */ /* 0x000fe20000000800 */
[----:B------:R-:W-:-:S03]  /*05a0*/  ISETP.NE.AND P0, PT, R5, RZ, PT ;  /* 0x000000ff0500720c */ /* 0x000fc60003f05270 */
[----:B------:R-:W-:Y:S04]  /*05b0*/  LDS R2, [R6+0x40] ;  /* 0x0000400006027984 */ /* 0x000fe80000000800 */
[----:B------:R-:W1:Y:S02]  /*05c0*/  LDS R7, [R6] ;  /* 0x0000000006077984 */ /* 0x000e640000000800 */
[----:B-1----:R-:W-:-:S05]  /*05d0*/  IMAD.IADD R7, R2, 0x1, R7 ;  /* 0x0000000102077824 */ /* 0x002fca00078e0207 */
[----:B------:R-:W-:Y:S04]  /*05e0*/  STS [R6], R7 ;  /* 0x0000000706007388 */ /* 0x000fe80000000800 */
[----:B------:R-:W-:Y:S04]  /*05f0*/  LDS R2, [R6+0x20] ;  /* 0x0000200006027984 */ /* 0x000fe80000000800 */
[----:B------:R-:W1:Y:S02]  /*0600*/  LDS R9, [R6] ;  /* 0x0000000006097984 */ /* 0x000e640000000800 */
[----:B-1----:R-:W-:-:S05]  /*0610*/  IMAD.IADD R9, R2, 0x1, R9 ;  /* 0x0000000102097824 */ /* 0x002fca00078e0209 */
[----:B------:R-:W-:Y:S04]  /*0620*/  STS [R6], R9 ;  /* 0x0000000906007388 */ /* 0x000fe80000000800 */
[----:B------:R-:W-:Y:S04]  /*0630*/  LDS R2, [R6+0x10] ;  /* 0x0000100006027984 */ /* 0x000fe80000000800 */
[----:B------:R-:W1:Y:S02]  /*0640*/  LDS R11, [R6] ;  /* 0x00000000060b7984 */ /* 0x000e640000000800 */
[----:B-1----:R-:W-:-:S05]  /*0650*/  IADD3 R11, PT, PT, R2, R11, RZ ;  /* 0x0000000b020b7210 */ /* 0x002fca0007ffe0ff */
        /* <DEDUP_REMOVED lines=8> */
[----:B------:R1:W-:Y:S01]  /*06e0*/  STS [R6], R7 ;  /* 0x0000000706007388 */ /* 0x0003e20000000800 */
[----:B------:R-:W-:Y:S05]  /*06f0*/  @P0 EXIT ;  /* 0x000000000000094d */ /* 0x000fea0003800000 */
[----:B------:R-:W2:Y:S01]  /*0700*/  S2UR UR5, SR_CgaCtaId ;  /* 0x00000000000579c3 */ /* 0x000ea20000008800 */
[----:B------:R-:W-:-:S07]  /*0710*/  UMOV UR4, 0x400 ;  /* 0x0000040000047882 */ /* 0x000fce0000000000 */
[----:B------:R-:W3:Y:S01]  /*0720*/  LDC.64 R2, c[0x0][0x388] ;  /* 0x0000e200ff027b82 */ /* 0x000ee20000000a00 */
[----:B--2---:R-:W-:Y:S01]  /*0730*/  ULEA UR4, UR5, UR4, 0x18 ;  /* 0x0000000405047291 */ /* 0x004fe2000f8ec0ff */
[----:B---3--:R-:W-:-:S08]  /*0740*/  IMAD.WIDE.U32 R2, R0, 0x4, R2 ;  /* 0x0000000400027825 */ /* 0x008fd000078e0002 */
[----:B------:R-:W2:Y:S04]  /*0750*/  LDS R5, [UR4] ;  /* 0x00000004ff057984 */ /* 0x000ea80008000800 */
[----:B--2---:R-:W-:Y:S01]  /*0760*/  STG.E desc[UR6][R2.64], R5 ;  /* 0x0000000502007986 */ /* 0x004fe2000c101906 */
[----:B------:R-:W-:Y:S05]  /*0770*/  EXIT ;  /* 0x000000000000794d */ /* 0x000fea0003800000 */
.L_x_11:
[----:B------:R-:W-:-:S00]  /*0780*/  BRA `(.L_x_11) ;  /* 0xfffffffc00fc7947 */ /* 0x000fc0000383ffff */
[----:B------:R-:W-:-:S00]  /*0790*/  NOP ;  /* 0x0000000000007918 */ /* 0x000fc00000000000 */
        /* <DEDUP_REMOVED lines=14> */
.L_x_12:


//--------------------- .nv.shared._Z12sumReductionPiS_i --------------------------
	.section	.nv.shared._Z12sumReductionPiS_i,"aw",@nobits
	.sectionflags	@""
	.align	16
	.zero		1024


//--------------------- .nv.shared.reserved.0     --------------------------
	.section	.nv.shared.reserved.0,"aw",@nobits
	.weak		__nv_reservedSMEM_offset_0_alias
	.size		__nv_reservedSMEM_offset_0_alias, 0, 64
	.other		__nv_reservedSMEM_offset_0_alias,@"STO_CUDA_RESERVED_SHARED STV_DEFAULT"
__nv_reservedSMEM_offset_0_alias:
	.zero		0
	.zero		64


//--------------------- .nv.constant0._Z12sumReductionPiS_i --------------------------
	.section	.nv.constant0._Z12sumReductionPiS_i,"a",@progbits
	.sectionflags	@""
	.align	4
.nv.constant0._Z12sumReductionPiS_i:
	.zero		916


//--------------------- SYMBOLS --------------------------

	.type		.nv.reservedSmem.offset0,@object
	.size		.nv.reservedSmem.offset0,0x4
	.type		.nv.reservedSmem.cap,@object
	.size		.nv.reservedSmem.cap,0x4
